//
// Generated by NVIDIA NVVM Compiler
//
// Compiler Build ID: CL-36424714
// Cuda compilation tools, release 13.0, V13.0.88
// Based on NVVM 20.0.0
//

.version 9.0
.target sm_100
.address_size 64

	// .globl	_Z22demonstrateThreadLimitv
.extern .func  (.param .b32 func_retval0) vprintf
(
	.param .b64 vprintf_param_0,
	.param .b64 vprintf_param_1
)
;
.global .align 1 .b8 $str[54] = {66, 108, 111, 99, 107, 32, 37, 100, 58, 32, 73, 32, 99, 97, 110, 32, 104, 97, 118, 101, 32, 109, 97, 120, 32, 37, 100, 32, 116, 104, 114, 101, 97, 100, 115, 32, 40, 104, 97, 114, 100, 119, 97, 114, 101, 32, 108, 105, 109, 105, 116, 41, 10};
.global .align 1 .b8 $str$1[50] = {66, 108, 111, 99, 107, 32, 37, 100, 32, 114, 101, 112, 111, 114, 116, 105, 110, 103, 58, 32, 73, 32, 104, 97, 118, 101, 32, 37, 100, 32, 116, 104, 114, 101, 97, 100, 115, 32, 40, 73, 68, 115, 32, 48, 45, 37, 100, 41, 10};
.global .align 1 .b8 $str$2[53] = {66, 108, 111, 99, 107, 32, 37, 100, 44, 32, 84, 104, 114, 101, 97, 100, 32, 37, 100, 58, 32, 40, 37, 100, 32, 195, 151, 32, 37, 100, 41, 32, 43, 32, 37, 100, 32, 61, 32, 71, 108, 111, 98, 97, 108, 32, 73, 68, 32, 37, 100, 10};
.global .align 1 .b8 $str$3[51] = {84, 104, 114, 101, 97, 100, 32, 40, 66, 37, 100, 44, 84, 37, 100, 41, 32, 112, 114, 111, 99, 101, 115, 115, 105, 110, 103, 32, 101, 108, 101, 109, 101, 110, 116, 32, 37, 100, 58, 32, 37, 100, 32, 226, 134, 146, 32, 37, 100, 10};

.visible .entry _Z22demonstrateThreadLimitv()
{
	.local .align 8 .b8 	__local_depot0[8];
	.reg .b64 	%SP;
	.reg .b64 	%SPL;
	.reg .pred 	%p<2>;
	.reg .b32 	%r<6>;
	.reg .b64 	%rd<5>;

	mov.u64 	%SPL, __local_depot0;
	cvta.local.u64 	%SP, %SPL;
	mov.u32 	%r1, %tid.x;
	setp.ne.s32 	%p1, %r1, 0;
	@%p1 bra 	$L__BB0_2;
	add.u64 	%rd1, %SP, 0;
	add.u64 	%rd2, %SPL, 0;
	mov.u32 	%r2, %ctaid.x;
	mov.u32 	%r3, %ntid.x;
	st.local.v2.u32 	[%rd2], {%r2, %r3};
	mov.u64 	%rd3, $str;
	cvta.global.u64 	%rd4, %rd3;
	{ // callseq 0, 0
	.param .b64 param0;
	st.param.b64 	[param0], %rd4;
	.param .b64 param1;
	st.param.b64 	[param1], %rd1;
	.param .b32 retval0;
	call.uni (retval0), 
	vprintf, 
	(
	param0, 
	param1
	);
	ld.param.b32 	%r4, [retval0];
	} // callseq 0
$L__BB0_2:
	ret;

}
	// .globl	_Z18visualizeHierarchyv
.visible .entry _Z18visualizeHierarchyv()
{
	.local .align 8 .b8 	__local_depot1[16];
	.reg .b64 	%SP;
	.reg .b64 	%SPL;
	.reg .pred 	%p<2>;
	.reg .b32 	%r<7>;
	.reg .b64 	%rd<5>;

	mov.u64 	%SPL, __local_depot1;
	cvta.local.u64 	%SP, %SPL;
	mov.u32 	%r1, %tid.x;
	setp.ne.s32 	%p1, %r1, 0;
	@%p1 bra 	$L__BB1_2;
	add.u64 	%rd1, %SP, 0;
	add.u64 	%rd2, %SPL, 0;
	mov.u32 	%r2, %ntid.x;
	mov.u32 	%r3, %ctaid.x;
	add.s32 	%r4, %r2, -1;
	st.local.v2.u32 	[%rd2], {%r3, %r2};
	st.local.u32 	[%rd2+8], %r4;
	mov.u64 	%rd3, $str$1;
	cvta.global.u64 	%rd4, %rd3;
	{ // callseq 1, 0
	.param .b64 param0;
	st.param.b64 	[param0], %rd4;
	.param .b64 param1;
	st.param.b64 	[param1], %rd1;
	.param .b32 retval0;
	call.uni (retval0), 
	vprintf, 
	(
	param0, 
	param1
	);
	ld.param.b32 	%r5, [retval0];
	} // callseq 1
$L__BB1_2:
	ret;

}
	// .globl	_Z14deriveGlobalIDv
.visible .entry _Z14deriveGlobalIDv()
{
	.local .align 8 .b8 	__local_depot2[24];
	.reg .b64 	%SP;
	.reg .b64 	%SPL;
	.reg .pred 	%p<4>;
	.reg .b32 	%r<10>;
	.reg .b64 	%rd<5>;

	mov.u64 	%SPL, __local_depot2;
	cvta.local.u64 	%SP, %SPL;
	mov.u32 	%r3, %tid.x;
	mov.u32 	%r4, %ntid.x;
	setp.gt.u32 	%p1, %r3, 2;
	add.s32 	%r5, %r4, -1;
	setp.ne.s32 	%p2, %r3, %r5;
	and.pred  	%p3, %p1, %p2;
	@%p3 bra 	$L__BB2_2;
	mov.u32 	%r6, %ctaid.x;
	add.u64 	%rd1, %SP, 0;
	add.u64 	%rd2, %SPL, 0;
	st.local.v2.u32 	[%rd2], {%r6, %r3};
	st.local.v2.u32 	[%rd2+8], {%r6, %r4};
	mad.lo.s32 	%r7, %r6, %r4, %r3;
	st.local.v2.u32 	[%rd2+16], {%r3, %r7};
	mov.u64 	%rd3, $str$2;
	cvta.global.u64 	%rd4, %rd3;
	{ // callseq 2, 0
	.param .b64 param0;
	st.param.b64 	[param0], %rd4;
	.param .b64 param1;
	st.param.b64 	[param1], %rd1;
	.param .b32 retval0;
	call.uni (retval0), 
	vprintf, 
	(
	param0, 
	param1
	);
	ld.param.b32 	%r8, [retval0];
	} // callseq 2
$L__BB2_2:
	ret;

}
	// .globl	_Z12processArrayPii
.visible .entry _Z12processArrayPii(
	.param .u64 .ptr .align 1 _Z12processArrayPii_param_0,
	.param .u32 _Z12processArrayPii_param_1
)
{
	.local .align 8 .b8 	__local_depot3[24];
	.reg .b64 	%SP;
	.reg .b64 	%SPL;
	.reg .pred 	%p<3>;
	.reg .b32 	%r<9>;
	.reg .b64 	%rd<9>;

	mov.u64 	%SPL, __local_depot3;
	cvta.local.u64 	%SP, %SPL;
	ld.param.u64 	%rd1, [_Z12processArrayPii_param_0];
	ld.param.u32 	%r5, [_Z12processArrayPii_param_1];
	mov.u32 	%r1, %ctaid.x;
	mov.u32 	%r6, %ntid.x;
	mov.u32 	%r2, %tid.x;
	mad.lo.s32 	%r3, %r1, %r6, %r2;
	setp.ge.s32 	%p1, %r3, %r5;
	@%p1 bra 	$L__BB3_3;
	cvta.to.global.u64 	%rd2, %rd1;
	shl.b32 	%r4, %r3, 1;
	mul.wide.s32 	%rd3, %r3, 4;
	add.s64 	%rd4, %rd2, %rd3;
	st.global.u32 	[%rd4], %r4;
	setp.gt.s32 	%p2, %r3, 4;
	@%p2 bra 	$L__BB3_3;
	add.u64 	%rd5, %SP, 0;
	add.u64 	%rd6, %SPL, 0;
	st.local.v2.u32 	[%rd6], {%r1, %r2};
	st.local.v2.u32 	[%rd6+8], {%r3, %r3};
	st.local.u32 	[%rd6+16], %r4;
	mov.u64 	%rd7, $str$3;
	cvta.global.u64 	%rd8, %rd7;
	{ // callseq 3, 0
	.param .b64 param0;
	st.param.b64 	[param0], %rd8;
	.param .b64 param1;
	st.param.b64 	[param1], %rd5;
	.param .b32 retval0;
	call.uni (retval0), 
	vprintf, 
	(
	param0, 
	param1
	);
	ld.param.b32 	%r7, [retval0];
	} // callseq 3
$L__BB3_3:
	ret;

}


// ===== COMPILED SASS (sm_100) =====

	.target	sm_100

	.elftype	@"ET_EXEC"


//--------------------- .note.nv.tkinfo           --------------------------
	.section	.note.nv.tkinfo,"",@"SHT_NOTE"
	.sectionflags	@"SHF_NOTE_NV_TKINFO"
	.tkinfo
        /*0018*/ 	.word	0x00000002
        /*0030*/ 	.string	""
        /*0030*/ 	.string	"ptxas"
        /*0030*/ 	.string	"Cuda compilation tools, release 13.0, V13.0.88"
        /*0030*/ 	.string	"Build cuda_13.0.r13.0/compiler.36424714_0"
        /*0030*/ 	.string	"-arch sm_100 -m 64 "



//--------------------- .note.nv.cuinfo           --------------------------
	.section	.note.nv.cuinfo,"",@"SHT_NOTE"
	.sectionflags	@"SHF_NOTE_NV_CUINFO"
        /*0018*/ 	.short	0x0002
        /*001a*/ 	.short	0x0064
        /*001c*/ 	.short	0x0082
	.zero		2


//--------------------- .nv.info                  --------------------------
	.section	.nv.info,"",@"SHT_CUDA_INFO"
	.align	4


	//----- nvinfo : EIATTR_REGCOUNT
	.align		4
        /*0000*/ 	.byte	0x04, 0x2f
        /*0002*/ 	.short	(.L_5 - .L_4)
	.align		4
.L_4:
        /*0004*/ 	.word	index@(_Z22demonstrateThreadLimitv)
        /*0008*/ 	.word	0x00000018


	//----- nvinfo : EIATTR_FRAME_SIZE
	.align		4
.L_5:
        /*000c*/ 	.byte	0x04, 0x11
        /*000e*/ 	.short	(.L_7 - .L_6)
	.align		4
.L_6:
        /*0010*/ 	.word	index@(_Z22demonstrateThreadLimitv)
        /*0014*/ 	.word	0x00000008


	//----- nvinfo : EIATTR_REGCOUNT
	.align		4
.L_7:
        /*0018*/ 	.byte	0x04, 0x2f
        /*001a*/ 	.short	(.L_9 - .L_8)
	.align		4
.L_8:
        /*001c*/ 	.word	index@(_Z18visualizeHierarchyv)
        /*0020*/ 	.word	0x00000018


	//----- nvinfo : EIATTR_FRAME_SIZE
	.align		4
.L_9:
        /*0024*/ 	.byte	0x04, 0x11
        /*0026*/ 	.short	(.L_11 - .L_10)
	.align		4
.L_10:
        /*0028*/ 	.word	index@(_Z18visualizeHierarchyv)
        /*002c*/ 	.word	0x00000010


	//----- nvinfo : EIATTR_REGCOUNT
	.align		4
.L_11:
        /*0030*/ 	.byte	0x04, 0x2f
        /*0032*/ 	.short	(.L_13 - .L_12)
	.align		4
.L_12:
        /*0034*/ 	.word	index@(_Z14deriveGlobalIDv)
        /*0038*/ 	.word	0x00000018


	//----- nvinfo : EIATTR_FRAME_SIZE
	.align		4
.L_13:
        /*003c*/ 	.byte	0x04, 0x11
        /*003e*/ 	.short	(.L_15 - .L_14)
	.align		4
.L_14:
        /*0040*/ 	.word	index@(_Z14deriveGlobalIDv)
        /*0044*/ 	.word	0x00000018


	//----- nvinfo : EIATTR_REGCOUNT
	.align		4
.L_15:
        /*0048*/ 	.byte	0x04, 0x2f
        /*004a*/ 	.short	(.L_17 - .L_16)
	.align		4
.L_16:
        /*004c*/ 	.word	index@(_Z12processArrayPii)
        /*0050*/ 	.word	0x00000018


	//----- nvinfo : EIATTR_FRAME_SIZE
	.align		4
.L_17:
        /*0054*/ 	.byte	0x04, 0x11
        /*0056*/ 	.short	(.L_19 - .L_18)
	.align		4
.L_18:
        /*0058*/ 	.word	index@(_Z12processArrayPii)
        /*005c*/ 	.word	0x00000018


	//----- nvinfo : EIATTR_MIN_STACK_SIZE
	.align		4
.L_19:
        /*0060*/ 	.byte	0x04, 0x12
        /*0062*/ 	.short	(.L_21 - .L_20)
	.align		4
.L_20:
        /*0064*/ 	.word	index@(_Z12processArrayPii)
        /*0068*/ 	.word	0x00000018


	//----- nvinfo : EIATTR_MIN_STACK_SIZE
	.align		4
.L_21:
        /*006c*/ 	.byte	0x04, 0x12
        /*006e*/ 	.short	(.L_23 - .L_22)
	.align		4
.L_22:
        /*0070*/ 	.word	index@(_Z14deriveGlobalIDv)
        /*0074*/ 	.word	0x00000018


	//----- nvinfo : EIATTR_MIN_STACK_SIZE
	.align		4
.L_23:
        /*0078*/ 	.byte	0x04, 0x12
        /*007a*/ 	.short	(.L_25 - .L_24)
	.align		4
.L_24:
        /*007c*/ 	.word	index@(_Z18visualizeHierarchyv)
        /*0080*/ 	.word	0x00000010


	//----- nvinfo : EIATTR_MIN_STACK_SIZE
	.align		4
.L_25:
        /*0084*/ 	.byte	0x04, 0x12
        /*0086*/ 	.short	(.L_27 - .L_26)
	.align		4
.L_26:
        /*0088*/ 	.word	index@(_Z22demonstrateThreadLimitv)
        /*008c*/ 	.word	0x00000008
.L_27:


//--------------------- .nv.compat                --------------------------
	.section	.nv.compat,"",@"SHT_CUDA_COMPAT_INFO"
	.align	4
        /*0000*/ 	.byte	0x02, 0x09, 0x00, 0x00, 0x02, 0x02, 0x01, 0x00, 0x02, 0x05, 0x05, 0x00, 0x03, 0x07, 0x01, 0x01
        /*0010*/ 	.byte	0x02, 0x03, 0x00, 0x00, 0x02, 0x06, 0x01, 0x00, 0x04, 0x0b, 0x08, 0x00, 0x09, 0x00, 0x00, 0x00
        /*0020*/ 	.byte	0x00, 0x00, 0x00, 0x00


//--------------------- .nv.info._Z12processArrayPii --------------------------
	.section	.nv.info._Z12processArrayPii,"",@"SHT_CUDA_INFO"
	.sectionflags	@""
	.align	4


	//----- nvinfo : EIATTR_CUDA_API_VERSION
	.align		4
        /*0000*/ 	.byte	0x04, 0x37
        /*0002*/ 	.short	(.L_29 - .L_28)
.L_28:
        /*0004*/ 	.word	0x00000082


	//----- nvinfo : EIATTR_KPARAM_INFO
	.align		4
.L_29:
        /*0008*/ 	.byte	0x04, 0x17
        /*000a*/ 	.short	(.L_31 - .L_30)
.L_30:
        /*000c*/ 	.word	0x00000000
        /*0010*/ 	.short	0x0001
        /*0012*/ 	.short	0x0008
        /*0014*/ 	.byte	0x00, 0xf0, 0x11, 0x00


	//----- nvinfo : EIATTR_KPARAM_INFO
	.align		4
.L_31:
        /*0018*/ 	.byte	0x04, 0x17
        /*001a*/ 	.short	(.L_33 - .L_32)
.L_32:
        /*001c*/ 	.word	0x00000000
        /*0020*/ 	.short	0x0000
        /*0022*/ 	.short	0x0000
        /*0024*/ 	.byte	0x00, 0xf5, 0x21, 0x00


	//----- nvinfo : EIATTR_SPARSE_MMA_MASK
	.align		4
.L_33:
        /*0028*/ 	.byte	0x03, 0x50
        /*002a*/ 	.short	0x0000


	//----- nvinfo : EIATTR_MAXREG_COUNT
	.align		4
        /*002c*/ 	.byte	0x03, 0x1b
        /*002e*/ 	.short	0x00ff


	//----- nvinfo : EIATTR_EXTERNS
	.align		4
        /*0030*/ 	.byte	0x04, 0x0f
        /*0032*/ 	.short	(.L_35 - .L_34)


	//   ....[0]....
	.align		4
.L_34:
        /*0034*/ 	.word	index@(vprintf)


	//----- nvinfo : EIATTR_MERCURY_ISA_VERSION
	.align		4
.L_35:
        /*0038*/ 	.byte	0x03, 0x5f
        /*003a*/ 	.short	0x0101


	//----- nvinfo : EIATTR_VRC_CTA_INIT_COUNT
	.align		4
        /*003c*/ 	.byte	0x02, 0x4a
	.zero		1
	.zero		1


	//----- nvinfo : EIATTR_SYSCALL_OFFSETS
	.align		4
        /*0040*/ 	.byte	0x04, 0x46
        /*0042*/ 	.short	(.L_37 - .L_36)


	//   ....[0]....
.L_36:
        /*0044*/ 	.word	0x000001e0


	//----- nvinfo : EIATTR_EXIT_INSTR_OFFSETS
	.align		4
.L_37:
        /*0048*/ 	.byte	0x04, 0x1c
        /*004a*/ 	.short	(.L_39 - .L_38)


	//   ....[0]....
.L_38:
        /*004c*/ 	.word	0x000000c0


	//   ....[1]....
        /*0050*/ 	.word	0x00000130


	//   ....[2]....
        /*0054*/ 	.word	0x000001f0


	//----- nvinfo : EIATTR_CRS_STACK_SIZE
	.align		4
.L_39:
        /*0058*/ 	.byte	0x04, 0x1e
        /*005a*/ 	.short	(.L_41 - .L_40)
.L_40:
        /*005c*/ 	.word	0x00000000


	//----- nvinfo : EIATTR_CBANK_PARAM_SIZE
	.align		4
.L_41:
        /*0060*/ 	.byte	0x03, 0x19
        /*0062*/ 	.short	0x000c


	//----- nvinfo : EIATTR_PARAM_CBANK
	.align		4
        /*0064*/ 	.byte	0x04, 0x0a
        /*0066*/ 	.short	(.L_43 - .L_42)
	.align		4
.L_42:
        /*0068*/ 	.word	index@(.nv.constant0._Z12processArrayPii)
        /*006c*/ 	.short	0x0380
        /*006e*/ 	.short	0x000c


	//----- nvinfo : EIATTR_SW_WAR
	.align		4
.L_43:
        /*0070*/ 	.byte	0x04, 0x36
        /*0072*/ 	.short	(.L_45 - .L_44)
.L_44:
        /*0074*/ 	.word	0x00000008
.L_45:


//--------------------- .nv.info._Z14deriveGlobalIDv --------------------------
	.section	.nv.info._Z14deriveGlobalIDv,"",@"SHT_CUDA_INFO"
	.sectionflags	@""
	.align	4


	//----- nvinfo : EIATTR_CUDA_API_VERSION
	.align		4
        /*0000*/ 	.byte	0x04, 0x37
        /*0002*/ 	.short	(.L_47 - .L_46)
.L_46:
        /*0004*/ 	.word	0x00000082


	//----- nvinfo : EIATTR_SPARSE_MMA_MASK
	.align		4
.L_47:
        /*0008*/ 	.byte	0x03, 0x50
        /*000a*/ 	.short	0x0000


	//----- nvinfo : EIATTR_MAXREG_COUNT
	.align		4
        /*000c*/ 	.byte	0x03, 0x1b
        /*000e*/ 	.short	0x00ff


	//----- nvinfo : EIATTR_EXTERNS
	.align		4
        /*0010*/ 	.byte	0x04, 0x0f
        /*0012*/ 	.short	(.L_49 - .L_48)


	//   ....[0]....
	.align		4
.L_48:
        /*0014*/ 	.word	index@(vprintf)


	//----- nvinfo : EIATTR_MERCURY_ISA_VERSION
	.align		4
.L_49:
        /*0018*/ 	.byte	0x03, 0x5f
        /*001a*/ 	.short	0x0101


	//----- nvinfo : EIATTR_VRC_CTA_INIT_COUNT
	.align		4
        /*001c*/ 	.byte	0x02, 0x4a
	.zero		1
	.zero		1


	//----- nvinfo : EIATTR_SYSCALL_OFFSETS
	.align		4
        /*0020*/ 	.byte	0x04, 0x46
        /*0022*/ 	.short	(.L_51 - .L_50)


	//   ....[0]....
.L_50:
        /*0024*/ 	.word	0x00000190


	//----- nvinfo : EIATTR_EXIT_INSTR_OFFSETS
	.align		4
.L_51:
        /*0028*/ 	.byte	0x04, 0x1c
        /*002a*/ 	.short	(.L_53 - .L_52)


	//   ....[0]....
.L_52:
        /*002c*/ 	.word	0x000000b0


	//   ....[1]....
        /*0030*/ 	.word	0x000001a0


	//----- nvinfo : EIATTR_CRS_STACK_SIZE
	.align		4
.L_53:
        /*0034*/ 	.byte	0x04, 0x1e
        /*0036*/ 	.short	(.L_55 - .L_54)
.L_54:
        /*0038*/ 	.word	0x00000000


	//----- nvinfo : EIATTR_SW_WAR
	.align		4
.L_55:
        /*003c*/ 	.byte	0x04, 0x36
        /*003e*/ 	.short	(.L_57 - .L_56)
.L_56:
        /*0040*/ 	.word	0x00000008
.L_57:


//--------------------- .nv.info._Z18visualizeHierarchyv --------------------------
	.section	.nv.info._Z18visualizeHierarchyv,"",@"SHT_CUDA_INFO"
	.sectionflags	@""
	.align	4


	//----- nvinfo : EIATTR_CUDA_API_VERSION
	.align		4
        /*0000*/ 	.byte	0x04, 0x37
        /*0002*/ 	.short	(.L_59 - .L_58)
.L_58:
        /*0004*/ 	.word	0x00000082


	//----- nvinfo : EIATTR_SPARSE_MMA_MASK
	.align		4
.L_59:
        /*0008*/ 	.byte	0x03, 0x50
        /*000a*/ 	.short	0x0000


	//----- nvinfo : EIATTR_MAXREG_COUNT
	.align		4
        /*000c*/ 	.byte	0x03, 0x1b
        /*000e*/ 	.short	0x00ff


	//----- nvinfo : EIATTR_EXTERNS
	.align		4
        /*0010*/ 	.byte	0x04, 0x0f
        /*0012*/ 	.short	(.L_61 - .L_60)


	//   ....[0]....
	.align		4
.L_60:
        /*0014*/ 	.word	index@(vprintf)


	//----- nvinfo : EIATTR_MERCURY_ISA_VERSION
	.align		4
.L_61:
        /*0018*/ 	.byte	0x03, 0x5f
        /*001a*/ 	.short	0x0101


	//----- nvinfo : EIATTR_VRC_CTA_INIT_COUNT
	.align		4
        /*001c*/ 	.byte	0x02, 0x4a
	.zero		1
	.zero		1


	//----- nvinfo : EIATTR_SYSCALL_OFFSETS
	.align		4
        /*0020*/ 	.byte	0x04, 0x46
        /*0022*/ 	.short	(.L_63 - .L_62)


	//   ....[0]....
.L_62:
        /*0024*/ 	.word	0x00000140


	//----- nvinfo : EIATTR_EXIT_INSTR_OFFSETS
	.align		4
.L_63:
        /*0028*/ 	.byte	0x04, 0x1c
        /*002a*/ 	.short	(.L_65 - .L_64)


	//   ....[0]....
.L_64:
        /*002c*/ 	.word	0x00000080


	//   ....[1]....
        /*0030*/ 	.word	0x00000150


	//----- nvinfo : EIATTR_CRS_STACK_SIZE
	.align		4
.L_65:
        /*0034*/ 	.byte	0x04, 0x1e
        /*0036*/ 	.short	(.L_67 - .L_66)
.L_66:
        /*0038*/ 	.word	0x00000000


	//----- nvinfo : EIATTR_SW_WAR
	.align		4
.L_67:
        /*003c*/ 	.byte	0x04, 0x36
        /*003e*/ 	.short	(.L_69 - .L_68)
.L_68:
        /*0040*/ 	.word	0x00000008
.L_69:


//--------------------- .nv.info._Z22demonstrateThreadLimitv --------------------------
	.section	.nv.info._Z22demonstrateThreadLimitv,"",@"SHT_CUDA_INFO"
	.sectionflags	@""
	.align	4


	//----- nvinfo : EIATTR_CUDA_API_VERSION
	.align		4
        /*0000*/ 	.byte	0x04, 0x37
        /*0002*/ 	.short	(.L_71 - .L_70)
.L_70:
        /*0004*/ 	.word	0x00000082


	//----- nvinfo : EIATTR_SPARSE_MMA_MASK
	.align		4
.L_71:
        /*0008*/ 	.byte	0x03, 0x50
        /*000a*/ 	.short	0x0000


	//----- nvinfo : EIATTR_MAXREG_COUNT
	.align		4
        /*000c*/ 	.byte	0x03, 0x1b
        /*000e*/ 	.short	0x00ff


	//----- nvinfo : EIATTR_EXTERNS
	.align		4
        /*0010*/ 	.byte	0x04, 0x0f
        /*0012*/ 	.short	(.L_73 - .L_72)


	//   ....[0]....
	.align		4
.L_72:
        /*0014*/ 	.word	index@(vprintf)


	//----- nvinfo : EIATTR_MERCURY_ISA_VERSION
	.align		4
.L_73:
        /*0018*/ 	.byte	0x03, 0x5f
        /*001a*/ 	.short	0x0101


	//----- nvinfo : EIATTR_VRC_CTA_INIT_COUNT
	.align		4
        /*001c*/ 	.byte	0x02, 0x4a
	.zero		1
	.zero		1


	//----- nvinfo : EIATTR_SYSCALL_OFFSETS
	.align		4
        /*0020*/ 	.byte	0x04, 0x46
        /*0022*/ 	.short	(.L_75 - .L_74)


	//   ....[0]....
.L_74:
        /*0024*/ 	.word	0x00000120


	//----- nvinfo : EIATTR_EXIT_INSTR_OFFSETS
	.align		4
.L_75:
        /*0028*/ 	.byte	0x04, 0x1c
        /*002a*/ 	.short	(.L_77 - .L_76)


	//   ....[0]....
.L_76:
        /*002c*/ 	.word	0x00000080


	//   ....[1]....
        /*0030*/ 	.word	0x00000130


	//----- nvinfo : EIATTR_CRS_STACK_SIZE
	.align		4
.L_77:
        /*0034*/ 	.byte	0x04, 0x1e
        /*0036*/ 	.short	(.L_79 - .L_78)
.L_78:
        /*0038*/ 	.word	0x00000000


	//----- nvinfo : EIATTR_SW_WAR
	.align		4
.L_79:
        /*003c*/ 	.byte	0x04, 0x36
        /*003e*/ 	.short	(.L_81 - .L_80)
.L_80:
        /*0040*/ 	.word	0x00000008
.L_81:


//--------------------- .nv.callgraph             --------------------------
	.section	.nv.callgraph,"",@"SHT_CUDA_CALLGRAPH"
	.align	4
	.sectionentsize	8
	.align		4
        /*0000*/ 	.word	0x00000000
	.align		4
        /*0004*/ 	.word	0xffffffff
	.align		4
        /*0008*/ 	.word	index@(_Z12processArrayPii)
	.align		4
        /*000c*/ 	.word	index@(vprintf)
	.align		4
        /*0010*/ 	.word	index@(_Z14deriveGlobalIDv)
	.align		4
        /*0014*/ 	.word	index@(vprintf)
	.align		4
        /*0018*/ 	.word	index@(_Z18visualizeHierarchyv)
	.align		4
        /*001c*/ 	.word	index@(vprintf)
	.align		4
        /*0020*/ 	.word	index@(_Z22demonstrateThreadLimitv)
	.align		4
        /*0024*/ 	.word	index@(vprintf)
	.align		4
        /*0028*/ 	.word	0x00000000
	.align		4
        /*002c*/ 	.word	0xfffffffe
	.align		4
        /*0030*/ 	.word	0x00000000
	.align		4
        /*0034*/ 	.word	0xfffffffd
	.align		4
        /*0038*/ 	.word	0x00000000
	.align		4
        /*003c*/ 	.word	0xfffffffc


//--------------------- .nv.constant4             --------------------------
	.section	.nv.constant4,"a",@progbits
	.align	8
	.align		8
.nv.constant4:
        /*0000*/ 	.dword	vprintf
	.align		8
        /*0008*/ 	.dword	$str
	.align		8
        /*0010*/ 	.dword	$str$1
	.align		8
        /*0018*/ 	.dword	$str$2
	.align		8
        /*0020*/ 	.dword	$str$3


//--------------------- .text._Z12processArrayPii --------------------------
	.section	.text._Z12processArrayPii,"ax",@progbits
	.align	128
        .global         _Z12processArrayPii
        .type           _Z12processArrayPii,@function
        .size           _Z12processArrayPii,(.L_x_8 - _Z12processArrayPii)
        .other          _Z12processArrayPii,@"STO_CUDA_ENTRY STV_DEFAULT"
_Z12processArrayPii:
.text._Z12processArrayPii:
[----:B------:R-:W0:Y:S01]  /*0000*/  LDC R1, c[0x0][0x37c] ;  /* 0x0000df00ff017b82 */ /* 0x000e220000000800 */
[----:B------:R-:W1:Y:S01]  /*0010*/  S2R R10, SR_CTAID.X ;  /* 0x00000000000a7919 */ /* 0x000e620000002500 */
[----:B------:R-:W2:Y:S01]  /*0020*/  LDCU UR5, c[0x0][0x2fc] ;  /* 0x00005f80ff0577ac */ /* 0x000ea20008000800 */
[----:B0-----:R-:W-:Y:S01]  /*0030*/  VIADD R1, R1, 0xffffffe8 ;  /* 0xffffffe801017836 */ /* 0x001fe20000000000 */
[----:B------:R-:W1:Y:S01]  /*0040*/  S2R R11, SR_TID.X ;  /* 0x00000000000b7919 */ /* 0x000e620000002100 */
[----:B------:R-:W1:Y:S01]  /*0050*/  LDCU UR6, c[0x0][0x360] ;  /* 0x00006c00ff0677ac */ /* 0x000e620008000800 */
[----:B------:R-:W0:Y:S01]  /*0060*/  LDCU UR7, c[0x0][0x388] ;  /* 0x00007100ff0777ac */ /* 0x000e220008000800 */
[----:B------:R-:W3:Y:S02]  /*0070*/  LDCU UR4, c[0x0][0x2f8] ;  /* 0x00005f00ff0477ac */ /* 0x000ee40008000800 */
[----:B---3--:R-:W-:Y:S01]  /*0080*/  IADD3 R6, P1, PT, R1, UR4, RZ ;  /* 0x0000000401067c10 */ /* 0x008fe2000ff3e0ff */
[----:B-1----:R-:W-:-:S04]  /*0090*/  IMAD R2, R10, UR6, R11 ;  /* 0x000000060a027c24 */ /* 0x002fc8000f8e020b */
[----:B--2---:R-:W-:Y:S01]  /*00a0*/  IMAD.X R7, RZ, RZ, UR5, P1 ;  /* 0x00000005ff077e24 */ /* 0x004fe200088e06ff */
[----:B0-----:R-:W-:-:S13]  /*00b0*/  ISETP.GE.AND P0, PT, R2, UR7, PT ;  /* 0x0000000702007c0c */ /* 0x001fda000bf06270 */
[----:B------:R-:W-:Y:S05]  /*00c0*/  @P0 EXIT ;  /* 0x000000000000094d */ /* 0x000fea0003800000 */
[----:B------:R-:W0:Y:S01]  /*00d0*/  LDC.64 R4, c[0x0][0x380] ;  /* 0x0000e000ff047b82 */ /* 0x000e220000000a00 */
[----:B------:R-:W1:Y:S01]  /*00e0*/  LDCU.64 UR4, c[0x0][0x358] ;  /* 0x00006b00ff0477ac */ /* 0x000e620008000a00 */
[C---:B------:R-:W-:Y:S02]  /*00f0*/  ISETP.GT.AND P0, PT, R2.reuse, 0x4, PT ;  /* 0x000000040200780c */ /* 0x040fe40003f04270 */
[C---:B------:R-:W-:Y:S01]  /*0100*/  SHF.L.U32 R0, R2.reuse, 0x1, RZ ;  /* 0x0000000102007819 */ /* 0x040fe200000006ff */
[----:B0-----:R-:W-:-:S05]  /*0110*/  IMAD.WIDE R4, R2, 0x4, R4 ;  /* 0x0000000402047825 */ /* 0x001fca00078e0204 */
[----:B-1----:R0:W-:Y:S05]  /*0120*/  STG.E desc[UR4][R4.64], R0 ;  /* 0x0000000004007986 */ /* 0x0021ea000c101904 */
[----:B------:R-:W-:Y:S05]  /*0130*/  @P0 EXIT ;  /* 0x000000000000094d */ /* 0x000fea0003800000 */
[----:B------:R-:W-:Y:S01]  /*0140*/  MOV R8, 0x0 ;  /* 0x0000000000087802 */ /* 0x000fe20000000f00 */
[----:B------:R-:W-:Y:S01]  /*0150*/  IMAD.MOV.U32 R3, RZ, RZ, R2 ;  /* 0x000000ffff037224 */ /* 0x000fe200078e0002 */
[----:B------:R1:W-:Y:S01]  /*0160*/  STL.64 [R1], R10 ;  /* 0x0000000a01007387 */ /* 0x0003e20000100a00 */
[----:B------:R-:W0:Y:S03]  /*0170*/  LDCU.64 UR4, c[0x4][0x20] ;  /* 0x01000400ff0477ac */ /* 0x000e260008000a00 */
[----:B------:R1:W-:Y:S01]  /*0180*/  STL [R1+0x10], R0 ;  /* 0x0000100001007387 */ /* 0x0003e20000100800 */
[----:B------:R-:W2:Y:S03]  /*0190*/  LDC.64 R8, c[0x4][R8] ;  /* 0x0100000008087b82 */ /* 0x000ea60000000a00 */
[----:B------:R1:W-:Y:S01]  /*01a0*/  STL.64 [R1+0x8], R2 ;  /* 0x0000080201007387 */ /* 0x0003e20000100a00 */
[----:B0-----:R-:W-:Y:S01]  /*01b0*/  MOV R4, UR4 ;  /* 0x0000000400047c02 */ /* 0x001fe20008000f00 */
[----:B-1----:R-:W-:-:S07]  /*01c0*/  IMAD.U32 R5, RZ, RZ, UR5 ;  /* 0x00000005ff057e24 */ /* 0x002fce000f8e00ff */
[----:B------:R-:W-:-:S07]  /*01d0*/  LEPC R20, `(.L_x_0) ;  /* 0x000000001014794e */ /* 0x000fce0000000000 */
[----:B--2---:R-:W-:Y:S05]  /*01e0*/  CALL.ABS.NOINC R8 ;  /* 0x0000000008007343 */ /* 0x004fea0003c00000 */
.L_x_0:
[----:B------:R-:W-:Y:S05]  /*01f0*/  EXIT ;  /* 0x000000000000794d */ /* 0x000fea0003800000 */
.L_x_1:
[----:B------:R-:W-:-:S00]  /*0200*/  BRA `(.L_x_1) ;  /* 0xfffffffc00fc7947 */ /* 0x000fc0000383ffff */
[----:B------:R-:W-:-:S00]  /*0210*/  NOP ;  /* 0x0000000000007918 */ /* 0x000fc00000000000 */
        /* <DEDUP_REMOVED lines=14> */
.L_x_8:


//--------------------- .text._Z14deriveGlobalIDv --------------------------
	.section	.text._Z14deriveGlobalIDv,"ax",@progbits
	.align	128
        .global         _Z14deriveGlobalIDv
        .type           _Z14deriveGlobalIDv,@function
        .size           _Z14deriveGlobalIDv,(.L_x_9 - _Z14deriveGlobalIDv)
        .other          _Z14deriveGlobalIDv,@"STO_CUDA_ENTRY STV_DEFAULT"
_Z14deriveGlobalIDv:
.text._Z14deriveGlobalIDv:
[----:B------:R-:W0:Y:S01]  /*0000*/  LDC R1, c[0x0][0x37c] ;  /* 0x0000df00ff017b82 */ /* 0x000e220000000800 */
[----:B------:R-:W1:Y:S01]  /*0010*/  S2R R9, SR_TID.X ;  /* 0x0000000000097919 */ /* 0x000e620000002100 */
[----:B------:R-:W2:Y:S06]  /*0020*/  LDCU UR5, c[0x0][0x2fc] ;  /* 0x00005f80ff0577ac */ /* 0x000eac0008000800 */
[----:B------:R-:W3:Y:S01]  /*0030*/  LDC R11, c[0x0][0x360] ;  /* 0x0000d800ff0b7b82 */ /* 0x000ee20000000800 */
[----:B0-----:R-:W-:Y:S01]  /*0040*/  VIADD R1, R1, 0xffffffe8 ;  /* 0xffffffe801017836 */ /* 0x001fe20000000000 */
[----:B------:R-:W0:Y:S04]  /*0050*/  LDCU UR4, c[0x0][0x2f8] ;  /* 0x00005f00ff0477ac */ /* 0x000e280008000800 */
[----:B0-----:R-:W-:Y:S01]  /*0060*/  IADD3 R6, P1, PT, R1, UR4, RZ ;  /* 0x0000000401067c10 */ /* 0x001fe2000ff3e0ff */
[----:B---3--:R-:W-:-:S03]  /*0070*/  VIADD R0, R11, 0xffffffff ;  /* 0xffffffff0b007836 */ /* 0x008fc60000000000 */
[----:B--2---:R-:W-:Y:S02]  /*0080*/  IADD3.X R7, PT, PT, RZ, UR5, RZ, P1, !PT ;  /* 0x00000005ff077c10 */ /* 0x004fe40008ffe4ff */
[C---:B-1----:R-:W-:Y:S02]  /*0090*/  ISETP.GT.U32.AND P2, PT, R9.reuse, 0x2, PT ;  /* 0x000000020900780c */ /* 0x042fe40003f44070 */
[----:B------:R-:W-:-:S13]  /*00a0*/  ISETP.NE.AND P0, PT, R9, R0, PT ;  /* 0x000000000900720c */ /* 0x000fda0003f05270 */
[----:B------:R-:W-:Y:S05]  /*00b0*/  @P0 EXIT P2 ;  /* 0x000000000000094d */ /* 0x000fea0001000000 */
[----:B------:R-:W0:Y:S01]  /*00c0*/  S2R R8, SR_CTAID.X ;  /* 0x0000000000087919 */ /* 0x000e220000002500 */
[--C-:B------:R-:W-:Y:S01]  /*00d0*/  IMAD.MOV.U32 R12, RZ, RZ, R9.reuse ;  /* 0x000000ffff0c7224 */ /* 0x100fe200078e0009 */
[----:B------:R-:W-:Y:S01]  /*00e0*/  MOV R0, 0x0 ;  /* 0x0000000000007802 */ /* 0x000fe20000000f00 */
[----:B------:R-:W1:Y:S03]  /*00f0*/  LDCU.64 UR4, c[0x4][0x18] ;  /* 0x01000300ff0477ac */ /* 0x000e660008000a00 */
[----:B------:R2:W3:Y:S01]  /*0100*/  LDC.64 R2, c[0x4][R0] ;  /* 0x0100000000027b82 */ /* 0x0004e20000000a00 */
[----:B-1----:R-:W-:Y:S01]  /*0110*/  IMAD.U32 R4, RZ, RZ, UR4 ;  /* 0x00000004ff047e24 */ /* 0x002fe2000f8e00ff */
[----:B------:R-:W-:Y:S02]  /*0120*/  MOV R5, UR5 ;  /* 0x0000000500057c02 */ /* 0x000fe40008000f00 */
[-C--:B0-----:R-:W-:Y:S01]  /*0130*/  MOV R10, R8.reuse ;  /* 0x00000008000a7202 */ /* 0x081fe20000000f00 */
[----:B------:R-:W-:Y:S01]  /*0140*/  IMAD R13, R11, R8, R9 ;  /* 0x000000080b0d7224 */ /* 0x000fe200078e0209 */
[----:B------:R2:W-:Y:S04]  /*0150*/  STL.64 [R1], R8 ;  /* 0x0000000801007387 */ /* 0x0005e80000100a00 */
[----:B------:R2:W-:Y:S04]  /*0160*/  STL.64 [R1+0x8], R10 ;  /* 0x0000080a01007387 */ /* 0x0005e80000100a00 */
[----:B------:R2:W-:Y:S02]  /*0170*/  STL.64 [R1+0x10], R12 ;  /* 0x0000100c01007387 */ /* 0x0005e40000100a00 */
[----:B------:R-:W-:-:S07]  /*0180*/  LEPC R20, `(.L_x_2) ;  /* 0x000000001014794e */ /* 0x000fce0000000000 */
[----:B--23--:R-:W-:Y:S05]  /*0190*/  CALL.ABS.NOINC R2 ;  /* 0x0000000002007343 */ /* 0x00cfea0003c00000 */
.L_x_2:
[----:B------:R-:W-:Y:S05]  /*01a0*/  EXIT ;  /* 0x000000000000794d */ /* 0x000fea0003800000 */
.L_x_3:
        /* <DEDUP_REMOVED lines=13> */
.L_x_9:


//--------------------- .text._Z18visualizeHierarchyv --------------------------
	.section	.text._Z18visualizeHierarchyv,"ax",@progbits
	.align	128
        .global         _Z18visualizeHierarchyv
        .type           _Z18visualizeHierarchyv,@function
        .size           _Z18visualizeHierarchyv,(.L_x_10 - _Z18visualizeHierarchyv)
        .other          _Z18visualizeHierarchyv,@"STO_CUDA_ENTRY STV_DEFAULT"
_Z18visualizeHierarchyv:
.text._Z18visualizeHierarchyv:
[----:B------:R-:W0:Y:S01]  /*0000*/  LDC R1, c[0x0][0x37c] ;  /* 0x0000df00ff017b82 */ /* 0x000e220000000800 */
[----:B------:R-:W1:Y:S01]  /*0010*/  S2R R0, SR_TID.X ;  /* 0x0000000000007919 */ /* 0x000e620000002100 */
[----:B------:R-:W2:Y:S01]  /*0020*/  LDCU UR4, c[0x0][0x2f8] ;  /* 0x00005f00ff0477ac */ /* 0x000ea20008000800 */
[----:B0-----:R-:W-:Y:S01]  /*0030*/  VIADD R1, R1, 0xfffffff0 ;  /* 0xfffffff001017836 */ /* 0x001fe20000000000 */
[----:B------:R-:W0:Y:S04]  /*0040*/  LDCU UR5, c[0x0][0x2fc] ;  /* 0x00005f80ff0577ac */ /* 0x000e280008000800 */
[----:B--2---:R-:W-:-:S05]  /*0050*/  IADD3 R6, P1, PT, R1, UR4, RZ ;  /* 0x0000000401067c10 */ /* 0x004fca000ff3e0ff */
[----:B0-----:R-:W-:Y:S01]  /*0060*/  IMAD.X R7, RZ, RZ, UR5, P1 ;  /* 0x00000005ff077e24 */ /* 0x001fe200088e06ff */
[----:B-1----:R-:W-:-:S13]  /*0070*/  ISETP.NE.AND P0, PT, R0, RZ, PT ;  /* 0x000000ff0000720c */ /* 0x002fda0003f05270 */
[----:B------:R-:W-:Y:S05]  /*0080*/  @P0 EXIT ;  /* 0x000000000000094d */ /* 0x000fea0003800000 */
[----:B------:R-:W0:Y:S01]  /*0090*/  S2R R8, SR_CTAID.X ;  /* 0x0000000000087919 */ /* 0x000e220000002500 */
[----:B------:R-:W1:Y:S01]  /*00a0*/  LDC R9, c[0x0][0x360] ;  /* 0x0000d800ff097b82 */ /* 0x000e620000000800 */
[----:B------:R-:W-:Y:S01]  /*00b0*/  MOV R2, 0x0 ;  /* 0x0000000000027802 */ /* 0x000fe20000000f00 */
[----:B------:R-:W2:Y:S06]  /*00c0*/  LDCU.64 UR4, c[0x4][0x10] ;  /* 0x01000200ff0477ac */ /* 0x000eac0008000a00 */
[----:B------:R-:W3:Y:S01]  /*00d0*/  LDC.64 R2, c[0x4][R2] ;  /* 0x0100000002027b82 */ /* 0x000ee20000000a00 */
[----:B--2---:R-:W-:Y:S01]  /*00e0*/  IMAD.U32 R4, RZ, RZ, UR4 ;  /* 0x00000004ff047e24 */ /* 0x004fe2000f8e00ff */
[----:B------:R-:W-:-:S02]  /*00f0*/  MOV R5, UR5 ;  /* 0x0000000500057c02 */ /* 0x000fc40008000f00 */
[----:B-1----:R-:W-:-:S05]  /*0100*/  IADD3 R0, PT, PT, R9, -0x1, RZ ;  /* 0xffffffff09007810 */ /* 0x002fca0007ffe0ff */
[----:B------:R1:W-:Y:S04]  /*0110*/  STL [R1+0x8], R0 ;  /* 0x0000080001007387 */ /* 0x0003e80000100800 */
[----:B0--3--:R1:W-:Y:S02]  /*0120*/  STL.64 [R1], R8 ;  /* 0x0000000801007387 */ /* 0x0093e40000100a00 */
[----:B------:R-:W-:-:S07]  /*0130*/  LEPC R20, `(.L_x_4) ;  /* 0x000000001014794e */ /* 0x000fce0000000000 */
[----:B-1----:R-:W-:Y:S05]  /*0140*/  CALL.ABS.NOINC R2 ;  /* 0x0000000002007343 */ /* 0x002fea0003c00000 */
.L_x_4:
[----:B------:R-:W-:Y:S05]  /*0150*/  EXIT ;  /* 0x000000000000794d */ /* 0x000fea0003800000 */
.L_x_5:
        /* <DEDUP_REMOVED lines=10> */
.L_x_10:


//--------------------- .text._Z22demonstrateThreadLimitv --------------------------
	.section	.text._Z22demonstrateThreadLimitv,"ax",@progbits
	.align	128
        .global         _Z22demonstrateThreadLimitv
        .type           _Z22demonstrateThreadLimitv,@function
        .size           _Z22demonstrateThreadLimitv,(.L_x_11 - _Z22demonstrateThreadLimitv)
        .other          _Z22demonstrateThreadLimitv,@"STO_CUDA_ENTRY STV_DEFAULT"
_Z22demonstrateThreadLimitv:
.text._Z22demonstrateThreadLimitv:
        /* <DEDUP_REMOVED lines=10> */
[----:B------:R-:W0:Y:S01]  /*00a0*/  LDC R9, c[0x0][0x360] ;  /* 0x0000d800ff097b82 */ /* 0x000e220000000800 */
[----:B------:R-:W-:Y:S01]  /*00b0*/  MOV R0, 0x0 ;  /* 0x0000000000007802 */ /* 0x000fe20000000f00 */
[----:B------:R-:W1:Y:S06]  /*00c0*/  LDCU.64 UR4, c[0x4][0x8] ;  /* 0x01000100ff0477ac */ /* 0x000e6c0008000a00 */
[----:B------:R2:W3:Y:S01]  /*00d0*/  LDC.64 R2, c[0x4][R0] ;  /* 0x0100000000027b82 */ /* 0x0004e20000000a00 */
[----:B-1----:R-:W-:-:S02]  /*00e0*/  IMAD.U32 R4, RZ, RZ, UR4 ;  /* 0x00000004ff047e24 */ /* 0x002fc4000f8e00ff */
[----:B------:R-:W-:Y:S01]  /*00f0*/  IMAD.U32 R5, RZ, RZ, UR5 ;  /* 0x00000005ff057e24 */ /* 0x000fe2000f8e00ff */
[----:B0-----:R2:W-:Y:S06]  /*0100*/  STL.64 [R1], R8 ;  /* 0x0000000801007387 */ /* 0x0015ec0000100a00 */
[----:B------:R-:W-:-:S07]  /*0110*/  LEPC R20, `(.L_x_6) ;  /* 0x000000001014794e */ /* 0x000fce0000000000 */
[----:B--23--:R-:W-:Y:S05]  /*0120*/  CALL.ABS.NOINC R2 ;  /* 0x0000000002007343 */ /* 0x00cfea0003c00000 */
.L_x_6:
[----:B------:R-:W-:Y:S05]  /*0130*/  EXIT ;  /* 0x000000000000794d */ /* 0x000fea0003800000 */
.L_x_7:
        /* <DEDUP_REMOVED lines=12> */
.L_x_11:


//--------------------- .nv.global.init           --------------------------
	.section	.nv.global.init,"aw",@progbits
.nv.global.init:
	.type		$str$1,@object
	.size		$str$1,($str$3 - $str$1)
$str$1:
        /*0000*/ 	.byte	0x42, 0x6c, 0x6f, 0x63, 0x6b, 0x20, 0x25, 0x64, 0x20, 0x72, 0x65, 0x70, 0x6f, 0x72, 0x74, 0x69
        /*0010*/ 	.byte	0x6e, 0x67, 0x3a, 0x20, 0x49, 0x20, 0x68, 0x61, 0x76, 0x65, 0x20, 0x25, 0x64, 0x20, 0x74, 0x68
        /*0020*/ 	.byte	0x72, 0x65, 0x61, 0x64, 0x73, 0x20, 0x28, 0x49, 0x44, 0x73, 0x20, 0x30, 0x2d, 0x25, 0x64, 0x29
        /*0030*/ 	.byte	0x0a, 0x00
	.type		$str$3,@object
	.size		$str$3,($str$2 - $str$3)
$str$3:
        /*0032*/ 	.byte	0x54, 0x68, 0x72, 0x65, 0x61, 0x64, 0x20, 0x28, 0x42, 0x25, 0x64, 0x2c, 0x54, 0x25, 0x64, 0x29
        /*0042*/ 	.byte	0x20, 0x70, 0x72, 0x6f, 0x63, 0x65, 0x73, 0x73, 0x69, 0x6e, 0x67, 0x20, 0x65, 0x6c, 0x65, 0x6d
        /*0052*/ 	.byte	0x65, 0x6e, 0x74, 0x20, 0x25, 0x64, 0x3a, 0x20, 0x25, 0x64, 0x20, 0xe2, 0x86, 0x92, 0x20, 0x25
        /*0062*/ 	.byte	0x64, 0x0a, 0x00
	.type		$str$2,@object
	.size		$str$2,($str - $str$2)
$str$2:
        /*0065*/ 	.byte	0x42, 0x6c, 0x6f, 0x63, 0x6b, 0x20, 0x25, 0x64, 0x2c, 0x20, 0x54, 0x68, 0x72, 0x65, 0x61, 0x64
        /*0075*/ 	.byte	0x20, 0x25, 0x64, 0x3a, 0x20, 0x28, 0x25, 0x64, 0x20, 0xc3, 0x97, 0x20, 0x25, 0x64, 0x29, 0x20
        /*0085*/ 	.byte	0x2b, 0x20, 0x25, 0x64, 0x20, 0x3d, 0x20, 0x47, 0x6c, 0x6f, 0x62, 0x61, 0x6c, 0x20, 0x49, 0x44
        /*0095*/ 	.byte	0x20, 0x25, 0x64, 0x0a, 0x00
	.type		$str,@object
	.size		$str,(.L_0 - $str)
$str:
        /*009a*/ 	.byte	0x42, 0x6c, 0x6f, 0x63, 0x6b, 0x20, 0x25, 0x64, 0x3a, 0x20, 0x49, 0x20, 0x63, 0x61, 0x6e, 0x20
        /*00aa*/ 	.byte	0x68, 0x61, 0x76, 0x65, 0x20, 0x6d, 0x61, 0x78, 0x20, 0x25, 0x64, 0x20, 0x74, 0x68, 0x72, 0x65
        /*00ba*/ 	.byte	0x61, 0x64, 0x73, 0x20, 0x28, 0x68, 0x61, 0x72, 0x64, 0x77, 0x61, 0x72, 0x65, 0x20, 0x6c, 0x69
        /*00ca*/ 	.byte	0x6d, 0x69, 0x74, 0x29, 0x0a, 0x00
.L_0:


//--------------------- .nv.shared.reserved.0     --------------------------
	.section	.nv.shared.reserved.0,"aw",@nobits
	.weak		__nv_reservedSMEM_offset_0_alias
	.size		__nv_reservedSMEM_offset_0_alias, 0, 64
	.other		__nv_reservedSMEM_offset_0_alias,@"STO_CUDA_RESERVED_SHARED STV_DEFAULT"
__nv_reservedSMEM_offset_0_alias:
	.zero		0
	.zero		64


//--------------------- .nv.constant0._Z12processArrayPii --------------------------
	.section	.nv.constant0._Z12processArrayPii,"a",@progbits
	.sectionflags	@""
	.align	4
.nv.constant0._Z12processArrayPii:
	.zero		908


//--------------------- .nv.constant0._Z14deriveGlobalIDv --------------------------
	.section	.nv.constant0._Z14deriveGlobalIDv,"a",@progbits
	.sectionflags	@""
	.align	4
.nv.constant0._Z14deriveGlobalIDv:
	.zero		896


//--------------------- .nv.constant0._Z18visualizeHierarchyv --------------------------
	.section	.nv.constant0._Z18visualizeHierarchyv,"a",@progbits
	.sectionflags	@""
	.align	4
.nv.constant0._Z18visualizeHierarchyv:
	.zero		896


//--------------------- .nv.constant0._Z22demonstrateThreadLimitv --------------------------
	.section	.nv.constant0._Z22demonstrateThreadLimitv,"a",@progbits
	.sectionflags	@""
	.align	4
.nv.constant0._Z22demonstrateThreadLimitv:
	.zero		896


//--------------------- SYMBOLS --------------------------

	.type		.nv.reservedSmem.offset0,@object
	.size		.nv.reservedSmem.offset0,0x4
	.type		vprintf,@function
